//
// Generated by NVIDIA NVVM Compiler
//
// Compiler Build ID: CL-36424714
// Cuda compilation tools, release 13.0, V13.0.88
// Based on NVVM 20.0.0
//

.version 9.0
.target sm_100
.address_size 64

	// .globl	_Z12hello_kernelv
.extern .func  (.param .b32 func_retval0) vprintf
(
	.param .b64 vprintf_param_0,
	.param .b64 vprintf_param_1
)
;
.global .align 1 .b8 $str[31] = {72, 101, 108, 108, 111, 44, 32, 119, 111, 114, 108, 100, 32, 102, 114, 111, 109, 32, 116, 104, 101, 32, 100, 101, 118, 105, 99, 101, 33, 10};

.visible .entry _Z12hello_kernelv()
{
	.reg .b32 	%r<3>;
	.reg .b64 	%rd<3>;

	mov.u64 	%rd1, $str;
	cvta.global.u64 	%rd2, %rd1;
	{ // callseq 0, 0
	.param .b64 param0;
	st.param.b64 	[param0], %rd2;
	.param .b64 param1;
	st.param.b64 	[param1], 0;
	.param .b32 retval0;
	call.uni (retval0), 
	vprintf, 
	(
	param0, 
	param1
	);
	ld.param.b32 	%r1, [retval0];
	} // callseq 0
	ret;

}


// ===== COMPILED SASS (sm_100) =====

	.target	sm_100

	.elftype	@"ET_EXEC"


//--------------------- .note.nv.tkinfo           --------------------------
	.section	.note.nv.tkinfo,"",@"SHT_NOTE"
	.sectionflags	@"SHF_NOTE_NV_TKINFO"
	.tkinfo
        /*0018*/ 	.word	0x00000002
        /*0030*/ 	.string	""
        /*0030*/ 	.string	"ptxas"
        /*0030*/ 	.string	"Cuda compilation tools, release 13.0, V13.0.88"
        /*0030*/ 	.string	"Build cuda_13.0.r13.0/compiler.36424714_0"
        /*0030*/ 	.string	"-arch sm_100 -m 64 "



//--------------------- .note.nv.cuinfo           --------------------------
	.section	.note.nv.cuinfo,"",@"SHT_NOTE"
	.sectionflags	@"SHF_NOTE_NV_CUINFO"
        /*0018*/ 	.short	0x0002
        /*001a*/ 	.short	0x0064
        /*001c*/ 	.short	0x0082
	.zero		2


//--------------------- .nv.info                  --------------------------
	.section	.nv.info,"",@"SHT_CUDA_INFO"
	.align	4


	//----- nvinfo : EIATTR_REGCOUNT
	.align		4
        /*0000*/ 	.byte	0x04, 0x2f
        /*0002*/ 	.short	(.L_2 - .L_1)
	.align		4
.L_1:
        /*0004*/ 	.word	index@(_Z12hello_kernelv)
        /*0008*/ 	.word	0x00000018


	//----- nvinfo : EIATTR_FRAME_SIZE
	.align		4
.L_2:
        /*000c*/ 	.byte	0x04, 0x11
        /*000e*/ 	.short	(.L_4 - .L_3)
	.align		4
.L_3:
        /*0010*/ 	.word	index@(_Z12hello_kernelv)
        /*0014*/ 	.word	0x00000000


	//----- nvinfo : EIATTR_MIN_STACK_SIZE
	.align		4
.L_4:
        /*0018*/ 	.byte	0x04, 0x12
        /*001a*/ 	.short	(.L_6 - .L_5)
	.align		4
.L_5:
        /*001c*/ 	.word	index@(_Z12hello_kernelv)
        /*0020*/ 	.word	0x00000000
.L_6:


//--------------------- .nv.compat                --------------------------
	.section	.nv.compat,"",@"SHT_CUDA_COMPAT_INFO"
	.align	4
        /*0000*/ 	.byte	0x02, 0x09, 0x00, 0x00, 0x02, 0x02, 0x01, 0x00, 0x02, 0x05, 0x05, 0x00, 0x03, 0x07, 0x01, 0x01
        /*0010*/ 	.byte	0x02, 0x03, 0x00, 0x00, 0x02, 0x06, 0x01, 0x00, 0x04, 0x0b, 0x08, 0x00, 0x09, 0x00, 0x00, 0x00
        /*0020*/ 	.byte	0x00, 0x00, 0x00, 0x00


//--------------------- .nv.info._Z12hello_kernelv --------------------------
	.section	.nv.info._Z12hello_kernelv,"",@"SHT_CUDA_INFO"
	.sectionflags	@""
	.align	4


	//----- nvinfo : EIATTR_CUDA_API_VERSION
	.align		4
        /*0000*/ 	.byte	0x04, 0x37
        /*0002*/ 	.short	(.L_8 - .L_7)
.L_7:
        /*0004*/ 	.word	0x00000082


	//----- nvinfo : EIATTR_SPARSE_MMA_MASK
	.align		4
.L_8:
        /*0008*/ 	.byte	0x03, 0x50
        /*000a*/ 	.short	0x0000


	//----- nvinfo : EIATTR_MAXREG_COUNT
	.align		4
        /*000c*/ 	.byte	0x03, 0x1b
        /*000e*/ 	.short	0x00ff


	//----- nvinfo : EIATTR_EXTERNS
	.align		4
        /*0010*/ 	.byte	0x04, 0x0f
        /*0012*/ 	.short	(.L_10 - .L_9)


	//   ....[0]....
	.align		4
.L_9:
        /*0014*/ 	.word	index@(vprintf)


	//----- nvinfo : EIATTR_MERCURY_ISA_VERSION
	.align		4
.L_10:
        /*0018*/ 	.byte	0x03, 0x5f
        /*001a*/ 	.short	0x0101


	//----- nvinfo : EIATTR_VRC_CTA_INIT_COUNT
	.align		4
        /*001c*/ 	.byte	0x02, 0x4a
	.zero		1
	.zero		1


	//----- nvinfo : EIATTR_SYSCALL_OFFSETS
	.align		4
        /*0020*/ 	.byte	0x04, 0x46
        /*0022*/ 	.short	(.L_12 - .L_11)


	//   ....[0]....
.L_11:
        /*0024*/ 	.word	0x00000080


	//----- nvinfo : EIATTR_EXIT_INSTR_OFFSETS
	.align		4
.L_12:
        /*0028*/ 	.byte	0x04, 0x1c
        /*002a*/ 	.short	(.L_14 - .L_13)


	//   ....[0]....
.L_13:
        /*002c*/ 	.word	0x00000090


	//----- nvinfo : EIATTR_SW_WAR
	.align		4
.L_14:
        /*0030*/ 	.byte	0x04, 0x36
        /*0032*/ 	.short	(.L_16 - .L_15)
.L_15:
        /*0034*/ 	.word	0x00000008
.L_16:


//--------------------- .nv.callgraph             --------------------------
	.section	.nv.callgraph,"",@"SHT_CUDA_CALLGRAPH"
	.align	4
	.sectionentsize	8
	.align		4
        /*0000*/ 	.word	0x00000000
	.align		4
        /*0004*/ 	.word	0xffffffff
	.align		4
        /*0008*/ 	.word	index@(_Z12hello_kernelv)
	.align		4
        /*000c*/ 	.word	index@(vprintf)
	.align		4
        /*0010*/ 	.word	0x00000000
	.align		4
        /*0014*/ 	.word	0xfffffffe
	.align		4
        /*0018*/ 	.word	0x00000000
	.align		4
        /*001c*/ 	.word	0xfffffffd
	.align		4
        /*0020*/ 	.word	0x00000000
	.align		4
        /*0024*/ 	.word	0xfffffffc


//--------------------- .nv.constant4             --------------------------
	.section	.nv.constant4,"a",@progbits
	.align	8
	.align		8
.nv.constant4:
        /*0000*/ 	.dword	vprintf
	.align		8
        /*0008*/ 	.dword	$str


//--------------------- .text._Z12hello_kernelv   --------------------------
	.section	.text._Z12hello_kernelv,"ax",@progbits
	.align	128
        .global         _Z12hello_kernelv
        .type           _Z12hello_kernelv,@function
        .size           _Z12hello_kernelv,(.L_x_2 - _Z12hello_kernelv)
        .other          _Z12hello_kernelv,@"STO_CUDA_ENTRY STV_DEFAULT"
_Z12hello_kernelv:
.text._Z12hello_kernelv:
[----:B------:R-:W0:Y:S01]  /*0000*/  LDC R1, c[0x0][0x37c] ;  /* 0x0000df00ff017b82 */ /* 0x000e220000000800 */
[----:B------:R-:W-:Y:S01]  /*0010*/  MOV R0, 0x0 ;  /* 0x0000000000007802 */ /* 0x000fe20000000f00 */
[----:B------:R-:W1:Y:S01]  /*0020*/  LDCU.64 UR4, c[0x4][0x8] ;  /* 0x01000100ff0477ac */ /* 0x000e620008000a00 */
[----:B------:R-:W-:-:S05]  /*0030*/  CS2R R6, SRZ ;  /* 0x0000000000067805 */ /* 0x000fca000001ff00 */
[----:B------:R2:W3:Y:S01]  /*0040*/  LDC.64 R2, c[0x4][R0] ;  /* 0x0100000000027b82 */ /* 0x0004e20000000a00 */
[----:B-1----:R-:W-:Y:S02]  /*0050*/  IMAD.U32 R4, RZ, RZ, UR4 ;  /* 0x00000004ff047e24 */ /* 0x002fe4000f8e00ff */
[----:B--2---:R-:W-:-:S07]  /*0060*/  IMAD.U32 R5, RZ, RZ, UR5 ;  /* 0x00000005ff057e24 */ /* 0x004fce000f8e00ff */
[----:B------:R-:W-:-:S07]  /*0070*/  LEPC R20, `(.L_x_0) ;  /* 0x000000001014794e */ /* 0x000fce0000000000 */
[----:B0--3--:R-:W-:Y:S05]  /*0080*/  CALL.ABS.NOINC R2 ;  /* 0x0000000002007343 */ /* 0x009fea0003c00000 */
.L_x_0:
[----:B------:R-:W-:Y:S05]  /*0090*/  EXIT ;  /* 0x000000000000794d */ /* 0x000fea0003800000 */
.L_x_1:
[----:B------:R-:W-:-:S00]  /*00a0*/  BRA `(.L_x_1) ;  /* 0xfffffffc00fc7947 */ /* 0x000fc0000383ffff */
[----:B------:R-:W-:-:S00]  /*00b0*/  NOP ;  /* 0x0000000000007918 */ /* 0x000fc00000000000 */
        /* <DEDUP_REMOVED lines=12> */
.L_x_2:


//--------------------- .nv.global.init           --------------------------
	.section	.nv.global.init,"aw",@progbits
.nv.global.init:
	.type		$str,@object
	.size		$str,(.L_0 - $str)
$str:
        /*0000*/ 	.byte	0x48, 0x65, 0x6c, 0x6c, 0x6f, 0x2c, 0x20, 0x77, 0x6f, 0x72, 0x6c, 0x64, 0x20, 0x66, 0x72, 0x6f
        /*0010*/ 	.byte	0x6d, 0x20, 0x74, 0x68, 0x65, 0x20, 0x64, 0x65, 0x76, 0x69, 0x63, 0x65, 0x21, 0x0a, 0x00
.L_0:


//--------------------- .nv.shared.reserved.0     --------------------------
	.section	.nv.shared.reserved.0,"aw",@nobits
	.weak		__nv_reservedSMEM_offset_0_alias
	.size		__nv_reservedSMEM_offset_0_alias, 0, 64
	.other		__nv_reservedSMEM_offset_0_alias,@"STO_CUDA_RESERVED_SHARED STV_DEFAULT"
__nv_reservedSMEM_offset_0_alias:
	.zero		0
	.zero		64


//--------------------- .nv.constant0._Z12hello_kernelv --------------------------
	.section	.nv.constant0._Z12hello_kernelv,"a",@progbits
	.sectionflags	@""
	.align	4
.nv.constant0._Z12hello_kernelv:
	.zero		896


//--------------------- SYMBOLS --------------------------

	.type		.nv.reservedSmem.offset0,@object
	.size		.nv.reservedSmem.offset0,0x4
	.type		vprintf,@function
